//
// Generated by NVIDIA NVVM Compiler
//
// Compiler Build ID: CL-36424714
// Cuda compilation tools, release 13.0, V13.0.88
// Based on NVVM 20.0.0
//

.version 9.0
.target sm_100
.address_size 64

	// .globl	_Z8sumArrayPKdPdi
// _ZZ8sumArrayPKdPdiE10sharedData has been demoted

.visible .entry _Z8sumArrayPKdPdi(
	.param .u64 .ptr .align 1 _Z8sumArrayPKdPdi_param_0,
	.param .u64 .ptr .align 1 _Z8sumArrayPKdPdi_param_1,
	.param .u32 _Z8sumArrayPKdPdi_param_2
)
{
	.reg .pred 	%p<6>;
	.reg .b32 	%r<14>;
	.reg .b64 	%rd<9>;
	.reg .b64 	%fd<10>;
	// demoted variable
	.shared .align 8 .b8 _ZZ8sumArrayPKdPdiE10sharedData[4096];
	ld.param.u64 	%rd1, [_Z8sumArrayPKdPdi_param_0];
	ld.param.u64 	%rd2, [_Z8sumArrayPKdPdi_param_1];
	ld.param.u32 	%r8, [_Z8sumArrayPKdPdi_param_2];
	mov.u32 	%r1, %tid.x;
	mov.u32 	%r2, %ctaid.x;
	mov.u32 	%r13, %ntid.x;
	mad.lo.s32 	%r4, %r2, %r13, %r1;
	setp.ge.s32 	%p1, %r4, %r8;
	mov.f64 	%fd9, 0d0000000000000000;
	@%p1 bra 	$L__BB0_2;
	cvta.to.global.u64 	%rd3, %rd1;
	mul.wide.s32 	%rd4, %r4, 8;
	add.s64 	%rd5, %rd3, %rd4;
	ld.global.f64 	%fd4, [%rd5];
	add.f64 	%fd9, %fd4, 0d0000000000000000;
$L__BB0_2:
	shl.b32 	%r9, %r1, 3;
	mov.u32 	%r10, _ZZ8sumArrayPKdPdiE10sharedData;
	add.s32 	%r5, %r10, %r9;
	st.shared.f64 	[%r5], %fd9;
	bar.sync 	0;
	setp.lt.u32 	%p2, %r13, 2;
	@%p2 bra 	$L__BB0_6;
$L__BB0_3:
	shr.u32 	%r7, %r13, 1;
	setp.ge.u32 	%p3, %r1, %r7;
	@%p3 bra 	$L__BB0_5;
	shl.b32 	%r11, %r7, 3;
	add.s32 	%r12, %r5, %r11;
	ld.shared.f64 	%fd5, [%r12];
	ld.shared.f64 	%fd6, [%r5];
	add.f64 	%fd7, %fd5, %fd6;
	st.shared.f64 	[%r5], %fd7;
$L__BB0_5:
	bar.sync 	0;
	setp.gt.u32 	%p4, %r13, 3;
	mov.u32 	%r13, %r7;
	@%p4 bra 	$L__BB0_3;
$L__BB0_6:
	setp.ne.s32 	%p5, %r1, 0;
	@%p5 bra 	$L__BB0_8;
	ld.shared.f64 	%fd8, [_ZZ8sumArrayPKdPdiE10sharedData];
	cvta.to.global.u64 	%rd6, %rd2;
	mul.wide.u32 	%rd7, %r2, 8;
	add.s64 	%rd8, %rd6, %rd7;
	st.global.f64 	[%rd8], %fd8;
$L__BB0_8:
	ret;

}


// ===== COMPILED SASS (sm_100) =====

	.target	sm_100

	.elftype	@"ET_EXEC"


//--------------------- .note.nv.tkinfo           --------------------------
	.section	.note.nv.tkinfo,"",@"SHT_NOTE"
	.sectionflags	@"SHF_NOTE_NV_TKINFO"
	.tkinfo
        /*0018*/ 	.word	0x00000002
        /*0030*/ 	.string	""
        /*0030*/ 	.string	"ptxas"
        /*0030*/ 	.string	"Cuda compilation tools, release 13.0, V13.0.88"
        /*0030*/ 	.string	"Build cuda_13.0.r13.0/compiler.36424714_0"
        /*0030*/ 	.string	"-arch sm_100 -m 64 "



//--------------------- .note.nv.cuinfo           --------------------------
	.section	.note.nv.cuinfo,"",@"SHT_NOTE"
	.sectionflags	@"SHF_NOTE_NV_CUINFO"
        /*0018*/ 	.short	0x0002
        /*001a*/ 	.short	0x0064
        /*001c*/ 	.short	0x0082
	.zero		2


//--------------------- .nv.info                  --------------------------
	.section	.nv.info,"",@"SHT_CUDA_INFO"
	.align	4


	//----- nvinfo : EIATTR_REGCOUNT
	.align		4
        /*0000*/ 	.byte	0x04, 0x2f
        /*0002*/ 	.short	(.L_1 - .L_0)
	.align		4
.L_0:
        /*0004*/ 	.word	index@(_Z8sumArrayPKdPdi)
        /*0008*/ 	.word	0x0000000d


	//----- nvinfo : EIATTR_FRAME_SIZE
	.align		4
.L_1:
        /*000c*/ 	.byte	0x04, 0x11
        /*000e*/ 	.short	(.L_3 - .L_2)
	.align		4
.L_2:
        /*0010*/ 	.word	index@(_Z8sumArrayPKdPdi)
        /*0014*/ 	.word	0x00000000


	//----- nvinfo : EIATTR_MIN_STACK_SIZE
	.align		4
.L_3:
        /*0018*/ 	.byte	0x04, 0x12
        /*001a*/ 	.short	(.L_5 - .L_4)
	.align		4
.L_4:
        /*001c*/ 	.word	index@(_Z8sumArrayPKdPdi)
        /*0020*/ 	.word	0x00000000
.L_5:


//--------------------- .nv.compat                --------------------------
	.section	.nv.compat,"",@"SHT_CUDA_COMPAT_INFO"
	.align	4
        /*0000*/ 	.byte	0x02, 0x09, 0x00, 0x00, 0x02, 0x02, 0x01, 0x00, 0x02, 0x05, 0x05, 0x00, 0x03, 0x07, 0x01, 0x01
        /*0010*/ 	.byte	0x02, 0x03, 0x00, 0x00, 0x02, 0x06, 0x01, 0x00, 0x04, 0x0b, 0x08, 0x00, 0x01, 0x00, 0x00, 0x00
        /*0020*/ 	.byte	0x00, 0x00, 0x00, 0x00


//--------------------- .nv.info._Z8sumArrayPKdPdi --------------------------
	.section	.nv.info._Z8sumArrayPKdPdi,"",@"SHT_CUDA_INFO"
	.sectionflags	@""
	.align	4


	//----- nvinfo : EIATTR_CUDA_API_VERSION
	.align		4
        /*0000*/ 	.byte	0x04, 0x37
        /*0002*/ 	.short	(.L_7 - .L_6)
.L_6:
        /*0004*/ 	.word	0x00000082


	//----- nvinfo : EIATTR_KPARAM_INFO
	.align		4
.L_7:
        /*0008*/ 	.byte	0x04, 0x17
        /*000a*/ 	.short	(.L_9 - .L_8)
.L_8:
        /*000c*/ 	.word	0x00000000
        /*0010*/ 	.short	0x0002
        /*0012*/ 	.short	0x0010
        /*0014*/ 	.byte	0x00, 0xf0, 0x11, 0x00


	//----- nvinfo : EIATTR_KPARAM_INFO
	.align		4
.L_9:
        /*0018*/ 	.byte	0x04, 0x17
        /*001a*/ 	.short	(.L_11 - .L_10)
.L_10:
        /*001c*/ 	.word	0x00000000
        /*0020*/ 	.short	0x0001
        /*0022*/ 	.short	0x0008
        /*0024*/ 	.byte	0x00, 0xf5, 0x21, 0x00


	//----- nvinfo : EIATTR_KPARAM_INFO
	.align		4
.L_11:
        /*0028*/ 	.byte	0x04, 0x17
        /*002a*/ 	.short	(.L_13 - .L_12)
.L_12:
        /*002c*/ 	.word	0x00000000
        /*0030*/ 	.short	0x0000
        /*0032*/ 	.short	0x0000
        /*0034*/ 	.byte	0x00, 0xf5, 0x21, 0x00


	//----- nvinfo : EIATTR_SPARSE_MMA_MASK
	.align		4
.L_13:
        /*0038*/ 	.byte	0x03, 0x50
        /*003a*/ 	.short	0x0000


	//----- nvinfo : EIATTR_MAXREG_COUNT
	.align		4
        /*003c*/ 	.byte	0x03, 0x1b
        /*003e*/ 	.short	0x00ff


	//----- nvinfo : EIATTR_NUM_BARRIERS
	.align		4
        /*0040*/ 	.byte	0x02, 0x4c
        /*0042*/ 	.byte	0x01
	.zero		1


	//----- nvinfo : EIATTR_MERCURY_ISA_VERSION
	.align		4
        /*0044*/ 	.byte	0x03, 0x5f
        /*0046*/ 	.short	0x0101


	//----- nvinfo : EIATTR_VRC_CTA_INIT_COUNT
	.align		4
        /*0048*/ 	.byte	0x02, 0x4a
	.zero		1
	.zero		1


	//----- nvinfo : EIATTR_EXIT_INSTR_OFFSETS
	.align		4
        /*004c*/ 	.byte	0x04, 0x1c
        /*004e*/ 	.short	(.L_15 - .L_14)


	//   ....[0]....
.L_14:
        /*0050*/ 	.word	0x00000220


	//   ....[1]....
        /*0054*/ 	.word	0x000002a0


	//----- nvinfo : EIATTR_CBANK_PARAM_SIZE
	.align		4
.L_15:
        /*0058*/ 	.byte	0x03, 0x19
        /*005a*/ 	.short	0x0014


	//----- nvinfo : EIATTR_PARAM_CBANK
	.align		4
        /*005c*/ 	.byte	0x04, 0x0a
        /*005e*/ 	.short	(.L_17 - .L_16)
	.align		4
.L_16:
        /*0060*/ 	.word	index@(.nv.constant0._Z8sumArrayPKdPdi)
        /*0064*/ 	.short	0x0380
        /*0066*/ 	.short	0x0014


	//----- nvinfo : EIATTR_SW_WAR
	.align		4
.L_17:
        /*0068*/ 	.byte	0x04, 0x36
        /*006a*/ 	.short	(.L_19 - .L_18)
.L_18:
        /*006c*/ 	.word	0x00000008
.L_19:


//--------------------- .nv.callgraph             --------------------------
	.section	.nv.callgraph,"",@"SHT_CUDA_CALLGRAPH"
	.align	4
	.sectionentsize	8
	.align		4
        /*0000*/ 	.word	0x00000000
	.align		4
        /*0004*/ 	.word	0xffffffff
	.align		4
        /*0008*/ 	.word	0x00000000
	.align		4
        /*000c*/ 	.word	0xfffffffe
	.align		4
        /*0010*/ 	.word	0x00000000
	.align		4
        /*0014*/ 	.word	0xfffffffd
	.align		4
        /*0018*/ 	.word	0x00000000
	.align		4
        /*001c*/ 	.word	0xfffffffc


//--------------------- .text._Z8sumArrayPKdPdi   --------------------------
	.section	.text._Z8sumArrayPKdPdi,"ax",@progbits
	.align	128
        .global         _Z8sumArrayPKdPdi
        .type           _Z8sumArrayPKdPdi,@function
        .size           _Z8sumArrayPKdPdi,(.L_x_3 - _Z8sumArrayPKdPdi)
        .other          _Z8sumArrayPKdPdi,@"STO_CUDA_ENTRY STV_DEFAULT"
_Z8sumArrayPKdPdi:
.text._Z8sumArrayPKdPdi:
[----:B------:R-:W-:Y:S01]  /*0000*/  LDC R1, c[0x0][0x37c] ;  /* 0x0000df00ff017b82 */ /* 0x000fe20000000800 */
[----:B------:R-:W0:Y:S01]  /*0010*/  S2R R8, SR_TID.X ;  /* 0x0000000000087919 */ /* 0x000e220000002100 */
[----:B------:R-:W0:Y:S01]  /*0020*/  LDCU UR8, c[0x0][0x360] ;  /* 0x00006c00ff0877ac */ /* 0x000e220008000800 */
[----:B------:R-:W0:Y:S01]  /*0030*/  S2R R9, SR_CTAID.X ;  /* 0x0000000000097919 */ /* 0x000e220000002500 */
[----:B------:R-:W1:Y:S01]  /*0040*/  LDCU UR4, c[0x0][0x390] ;  /* 0x00007200ff0477ac */ /* 0x000e620008000800 */
[----:B------:R-:W2:Y:S01]  /*0050*/  LDCU.64 UR6, c[0x0][0x358] ;  /* 0x00006b00ff0677ac */ /* 0x000ea20008000a00 */
[----:B0-----:R-:W-:-:S05]  /*0060*/  IMAD R3, R9, UR8, R8 ;  /* 0x0000000809037c24 */ /* 0x001fca000f8e0208 */
[----:B-1----:R-:W-:-:S13]  /*0070*/  ISETP.GE.AND P1, PT, R3, UR4, PT ;  /* 0x0000000403007c0c */ /* 0x002fda000bf26270 */
[----:B------:R-:W0:Y:S02]  /*0080*/  @!P1 LDC.64 R4, c[0x0][0x380] ;  /* 0x0000e000ff049b82 */ /* 0x000e240000000a00 */
[----:B0-----:R-:W-:-:S06]  /*0090*/  @!P1 IMAD.WIDE R4, R3, 0x8, R4 ;  /* 0x0000000803049825 */ /* 0x001fcc00078e0204 */
[----:B--2---:R-:W2:Y:S01]  /*00a0*/  @!P1 LDG.E.64 R4, desc[UR6][R4.64] ;  /* 0x0000000604049981 */ /* 0x004ea2000c1e1b00 */
[----:B------:R-:W0:Y:S01]  /*00b0*/  S2UR UR5, SR_CgaCtaId ;  /* 0x00000000000579c3 */ /* 0x000e220000008800 */
[----:B------:R-:W-:Y:S01]  /*00c0*/  IMAD.U32 R0, RZ, RZ, UR8 ;  /* 0x00000008ff007e24 */ /* 0x000fe2000f8e00ff */
[----:B------:R-:W-:Y:S01]  /*00d0*/  UMOV UR4, 0x400 ;  /* 0x0000040000047882 */ /* 0x000fe20000000000 */
[----:B------:R-:W-:-:S03]  /*00e0*/  CS2R R2, SRZ ;  /* 0x0000000000027805 */ /* 0x000fc6000001ff00 */
[----:B------:R-:W-:Y:S01]  /*00f0*/  ISETP.GE.U32.AND P0, PT, R0, 0x2, PT ;  /* 0x000000020000780c */ /* 0x000fe20003f06070 */
[----:B0-----:R-:W-:-:S06]  /*0100*/  ULEA UR4, UR5, UR4, 0x18 ;  /* 0x0000000405047291 */ /* 0x001fcc000f8ec0ff */
[C---:B------:R-:W-:Y:S01]  /*0110*/  LEA R7, R8.reuse, UR4, 0x3 ;  /* 0x0000000408077c11 */ /* 0x040fe2000f8e18ff */
[----:B--2---:R-:W-:Y:S01]  /*0120*/  @!P1 DADD R2, RZ, R4 ;  /* 0x00000000ff029229 */ /* 0x004fe20000000004 */
[----:B------:R-:W-:-:S06]  /*0130*/  ISETP.NE.AND P1, PT, R8, RZ, PT ;  /* 0x000000ff0800720c */ /* 0x000fcc0003f25270 */
[----:B------:R0:W-:Y:S01]  /*0140*/  STS.64 [R7], R2 ;  /* 0x0000000207007388 */ /* 0x0001e20000000a00 */
[----:B------:R-:W-:Y:S06]  /*0150*/  BAR.SYNC.DEFER_BLOCKING 0x0 ;  /* 0x0000000000007b1d */ /* 0x000fec0000010000 */
[----:B------:R-:W-:Y:S05]  /*0160*/  @!P0 BRA `(.L_x_0) ;  /* 0x00000000002c8947 */ /* 0x000fea0003800000 */
.L_x_1:
[----:B------:R-:W-:-:S04]  /*0170*/  SHF.R.U32.HI R10, RZ, 0x1, R0 ;  /* 0x00000001ff0a7819 */ /* 0x000fc80000011600 */
[----:B------:R-:W-:-:S13]  /*0180*/  ISETP.GE.U32.AND P0, PT, R8, R10, PT ;  /* 0x0000000a0800720c */ /* 0x000fda0003f06070 */
[----:B------:R-:W-:Y:S01]  /*0190*/  @!P0 IMAD R6, R10, 0x8, R7 ;  /* 0x000000080a068824 */ /* 0x000fe200078e0207 */
[----:B------:R-:W-:Y:S04]  /*01a0*/  @!P0 LDS.64 R4, [R7] ;  /* 0x0000000007048984 */ /* 0x000fe80000000a00 */
[----:B0-----:R-:W0:Y:S02]  /*01b0*/  @!P0 LDS.64 R2, [R6] ;  /* 0x0000000006028984 */ /* 0x001e240000000a00 */
[----:B0-----:R-:W-:-:S07]  /*01c0*/  @!P0 DADD R2, R2, R4 ;  /* 0x0000000002028229 */ /* 0x001fce0000000004 */
[----:B------:R1:W-:Y:S01]  /*01d0*/  @!P0 STS.64 [R7], R2 ;  /* 0x0000000207008388 */ /* 0x0003e20000000a00 */
[----:B------:R-:W-:Y:S01]  /*01e0*/  BAR.SYNC.DEFER_BLOCKING 0x0 ;  /* 0x0000000000007b1d */ /* 0x000fe20000010000 */
[----:B------:R-:W-:Y:S01]  /*01f0*/  ISETP.GT.U32.AND P0, PT, R0, 0x3, PT ;  /* 0x000000030000780c */ /* 0x000fe20003f04070 */
[----:B------:R-:W-:-:S12]  /*0200*/  IMAD.MOV.U32 R0, RZ, RZ, R10 ;  /* 0x000000ffff007224 */ /* 0x000fd800078e000a */
[----:B-1----:R-:W-:Y:S05]  /*0210*/  @P0 BRA `(.L_x_1) ;  /* 0xfffffffc00d40947 */ /* 0x002fea000383ffff */
.L_x_0:
[----:B------:R-:W-:Y:S05]  /*0220*/  @P1 EXIT ;  /* 0x000000000000194d */ /* 0x000fea0003800000 */
[----:B------:R-:W1:Y:S01]  /*0230*/  S2UR UR5, SR_CgaCtaId ;  /* 0x00000000000579c3 */ /* 0x000e620000008800 */
[----:B------:R-:W-:-:S07]  /*0240*/  UMOV UR4, 0x400 ;  /* 0x0000040000047882 */ /* 0x000fce0000000000 */
[----:B------:R-:W2:Y:S01]  /*0250*/  LDC.64 R4, c[0x0][0x388] ;  /* 0x0000e200ff047b82 */ /* 0x000ea20000000a00 */
[----:B-1----:R-:W-:Y:S01]  /*0260*/  ULEA UR4, UR5, UR4, 0x18 ;  /* 0x0000000405047291 */ /* 0x002fe2000f8ec0ff */
[----:B--2---:R-:W-:-:S08]  /*0270*/  IMAD.WIDE.U32 R4, R9, 0x8, R4 ;  /* 0x0000000809047825 */ /* 0x004fd000078e0004 */
[----:B0-----:R-:W0:Y:S04]  /*0280*/  LDS.64 R2, [UR4] ;  /* 0x00000004ff027984 */ /* 0x001e280008000a00 */
[----:B0-----:R-:W-:Y:S01]  /*0290*/  STG.E.64 desc[UR6][R4.64], R2 ;  /* 0x0000000204007986 */ /* 0x001fe2000c101b06 */
[----:B------:R-:W-:Y:S05]  /*02a0*/  EXIT ;  /* 0x000000000000794d */ /* 0x000fea0003800000 */
.L_x_2:
[----:B------:R-:W-:-:S00]  /*02b0*/  BRA `(.L_x_2) ;  /* 0xfffffffc00fc7947 */ /* 0x000fc0000383ffff */
[----:B------:R-:W-:-:S00]  /*02c0*/  NOP ;  /* 0x0000000000007918 */ /* 0x000fc00000000000 */
        /* <DEDUP_REMOVED lines=11> */
.L_x_3:


//--------------------- .nv.shared._Z8sumArrayPKdPdi --------------------------
	.section	.nv.shared._Z8sumArrayPKdPdi,"aw",@nobits
	.sectionflags	@""
	.align	8
.nv.shared._Z8sumArrayPKdPdi:
	.zero		5120


//--------------------- .nv.shared.reserved.0     --------------------------
	.section	.nv.shared.reserved.0,"aw",@nobits
	.weak		__nv_reservedSMEM_offset_0_alias
	.size		__nv_reservedSMEM_offset_0_alias, 0, 64
	.other		__nv_reservedSMEM_offset_0_alias,@"STO_CUDA_RESERVED_SHARED STV_DEFAULT"
__nv_reservedSMEM_offset_0_alias:
	.zero		0
	.zero		64


//--------------------- .nv.constant0._Z8sumArrayPKdPdi --------------------------
	.section	.nv.constant0._Z8sumArrayPKdPdi,"a",@progbits
	.sectionflags	@""
	.align	4
.nv.constant0._Z8sumArrayPKdPdi:
	.zero		916


//--------------------- SYMBOLS --------------------------

	.type		.nv.reservedSmem.offset0,@object
	.size		.nv.reservedSmem.offset0,0x4
	.type		.nv.reservedSmem.cap,@object
	.size		.nv.reservedSmem.cap,0x4
